//
// Generated by NVIDIA NVVM Compiler
//
// Compiler Build ID: CL-36424714
// Cuda compilation tools, release 13.0, V13.0.88
// Based on NVVM 20.0.0
//

.version 9.0
.target sm_100
.address_size 64

	// .globl	_Z3addPi

.visible .entry _Z3addPi(
	.param .u64 .ptr .align 1 _Z3addPi_param_0
)
{
	.reg .b32 	%r<3>;
	.reg .b64 	%rd<5>;

	ld.param.u64 	%rd1, [_Z3addPi_param_0];
	cvta.to.global.u64 	%rd2, %rd1;
	mov.u32 	%r1, %tid.x;
	mul.lo.s32 	%r2, %r1, %r1;
	mul.wide.u32 	%rd3, %r1, 4;
	add.s64 	%rd4, %rd2, %rd3;
	st.global.u32 	[%rd4], %r2;
	ret;

}


// ===== COMPILED SASS (sm_100) =====

	.target	sm_100

	.elftype	@"ET_EXEC"


//--------------------- .note.nv.tkinfo           --------------------------
	.section	.note.nv.tkinfo,"",@"SHT_NOTE"
	.sectionflags	@"SHF_NOTE_NV_TKINFO"
	.tkinfo
        /*0018*/ 	.word	0x00000002
        /*0030*/ 	.string	""
        /*0030*/ 	.string	"ptxas"
        /*0030*/ 	.string	"Cuda compilation tools, release 13.0, V13.0.88"
        /*0030*/ 	.string	"Build cuda_13.0.r13.0/compiler.36424714_0"
        /*0030*/ 	.string	"-arch sm_100 -m 64 "



//--------------------- .note.nv.cuinfo           --------------------------
	.section	.note.nv.cuinfo,"",@"SHT_NOTE"
	.sectionflags	@"SHF_NOTE_NV_CUINFO"
        /*0018*/ 	.short	0x0002
        /*001a*/ 	.short	0x0064
        /*001c*/ 	.short	0x0082
	.zero		2


//--------------------- .nv.info                  --------------------------
	.section	.nv.info,"",@"SHT_CUDA_INFO"
	.align	4


	//----- nvinfo : EIATTR_REGCOUNT
	.align		4
        /*0000*/ 	.byte	0x04, 0x2f
        /*0002*/ 	.short	(.L_1 - .L_0)
	.align		4
.L_0:
        /*0004*/ 	.word	index@(_Z3addPi)
        /*0008*/ 	.word	0x00000008


	//----- nvinfo : EIATTR_FRAME_SIZE
	.align		4
.L_1:
        /*000c*/ 	.byte	0x04, 0x11
        /*000e*/ 	.short	(.L_3 - .L_2)
	.align		4
.L_2:
        /*0010*/ 	.word	index@(_Z3addPi)
        /*0014*/ 	.word	0x00000000


	//----- nvinfo : EIATTR_MIN_STACK_SIZE
	.align		4
.L_3:
        /*0018*/ 	.byte	0x04, 0x12
        /*001a*/ 	.short	(.L_5 - .L_4)
	.align		4
.L_4:
        /*001c*/ 	.word	index@(_Z3addPi)
        /*0020*/ 	.word	0x00000000
.L_5:


//--------------------- .nv.compat                --------------------------
	.section	.nv.compat,"",@"SHT_CUDA_COMPAT_INFO"
	.align	4
        /*0000*/ 	.byte	0x02, 0x09, 0x00, 0x00, 0x02, 0x02, 0x01, 0x00, 0x02, 0x05, 0x05, 0x00, 0x03, 0x07, 0x01, 0x01
        /*0010*/ 	.byte	0x02, 0x03, 0x00, 0x00, 0x02, 0x06, 0x01, 0x00, 0x04, 0x0b, 0x08, 0x00, 0x09, 0x00, 0x00, 0x00
        /*0020*/ 	.byte	0x00, 0x00, 0x00, 0x00


//--------------------- .nv.info._Z3addPi         --------------------------
	.section	.nv.info._Z3addPi,"",@"SHT_CUDA_INFO"
	.sectionflags	@""
	.align	4


	//----- nvinfo : EIATTR_CUDA_API_VERSION
	.align		4
        /*0000*/ 	.byte	0x04, 0x37
        /*0002*/ 	.short	(.L_7 - .L_6)
.L_6:
        /*0004*/ 	.word	0x00000082


	//----- nvinfo : EIATTR_KPARAM_INFO
	.align		4
.L_7:
        /*0008*/ 	.byte	0x04, 0x17
        /*000a*/ 	.short	(.L_9 - .L_8)
.L_8:
        /*000c*/ 	.word	0x00000000
        /*0010*/ 	.short	0x0000
        /*0012*/ 	.short	0x0000
        /*0014*/ 	.byte	0x00, 0xf5, 0x21, 0x00


	//----- nvinfo : EIATTR_SPARSE_MMA_MASK
	.align		4
.L_9:
        /*0018*/ 	.byte	0x03, 0x50
        /*001a*/ 	.short	0x0000


	//----- nvinfo : EIATTR_MAXREG_COUNT
	.align		4
        /*001c*/ 	.byte	0x03, 0x1b
        /*001e*/ 	.short	0x00ff


	//----- nvinfo : EIATTR_MERCURY_ISA_VERSION
	.align		4
        /*0020*/ 	.byte	0x03, 0x5f
        /*0022*/ 	.short	0x0101


	//----- nvinfo : EIATTR_VRC_CTA_INIT_COUNT
	.align		4
        /*0024*/ 	.byte	0x02, 0x4a
	.zero		1
	.zero		1


	//----- nvinfo : EIATTR_EXIT_INSTR_OFFSETS
	.align		4
        /*0028*/ 	.byte	0x04, 0x1c
        /*002a*/ 	.short	(.L_11 - .L_10)


	//   ....[0]....
.L_10:
        /*002c*/ 	.word	0x00000070


	//----- nvinfo : EIATTR_CBANK_PARAM_SIZE
	.align		4
.L_11:
        /*0030*/ 	.byte	0x03, 0x19
        /*0032*/ 	.short	0x0008


	//----- nvinfo : EIATTR_PARAM_CBANK
	.align		4
        /*0034*/ 	.byte	0x04, 0x0a
        /*0036*/ 	.short	(.L_13 - .L_12)
	.align		4
.L_12:
        /*0038*/ 	.word	index@(.nv.constant0._Z3addPi)
        /*003c*/ 	.short	0x0380
        /*003e*/ 	.short	0x0008


	//----- nvinfo : EIATTR_SW_WAR
	.align		4
.L_13:
        /*0040*/ 	.byte	0x04, 0x36
        /*0042*/ 	.short	(.L_15 - .L_14)
.L_14:
        /*0044*/ 	.word	0x00000008
.L_15:


//--------------------- .nv.callgraph             --------------------------
	.section	.nv.callgraph,"",@"SHT_CUDA_CALLGRAPH"
	.align	4
	.sectionentsize	8
	.align		4
        /*0000*/ 	.word	0x00000000
	.align		4
        /*0004*/ 	.word	0xffffffff
	.align		4
        /*0008*/ 	.word	0x00000000
	.align		4
        /*000c*/ 	.word	0xfffffffe
	.align		4
        /*0010*/ 	.word	0x00000000
	.align		4
        /*0014*/ 	.word	0xfffffffd
	.align		4
        /*0018*/ 	.word	0x00000000
	.align		4
        /*001c*/ 	.word	0xfffffffc


//--------------------- .text._Z3addPi            --------------------------
	.section	.text._Z3addPi,"ax",@progbits
	.align	128
        .global         _Z3addPi
        .type           _Z3addPi,@function
        .size           _Z3addPi,(.L_x_1 - _Z3addPi)
        .other          _Z3addPi,@"STO_CUDA_ENTRY STV_DEFAULT"
_Z3addPi:
.text._Z3addPi:
[----:B------:R-:W-:Y:S01]  /*0000*/  LDC R1, c[0x0][0x37c] ;  /* 0x0000df00ff017b82 */ /* 0x000fe20000000800 */
[----:B------:R-:W0:Y:S07]  /*0010*/  S2R R5, SR_TID.X ;  /* 0x0000000000057919 */ /* 0x000e2e0000002100 */
[----:B------:R-:W0:Y:S01]  /*0020*/  LDC.64 R2, c[0x0][0x380] ;  /* 0x0000e000ff027b82 */ /* 0x000e220000000a00 */
[----:B------:R-:W1:Y:S01]  /*0030*/  LDCU.64 UR4, c[0x0][0x358] ;  /* 0x00006b00ff0477ac */ /* 0x000e620008000a00 */
[----:B0-----:R-:W-:-:S04]  /*0040*/  IMAD.WIDE.U32 R2, R5, 0x4, R2 ;  /* 0x0000000405027825 */ /* 0x001fc800078e0002 */
[----:B------:R-:W-:-:S05]  /*0050*/  IMAD R5, R5, R5, RZ ;  /* 0x0000000505057224 */ /* 0x000fca00078e02ff */
[----:B-1----:R-:W-:Y:S01]  /*0060*/  STG.E desc[UR4][R2.64], R5 ;  /* 0x0000000502007986 */ /* 0x002fe2000c101904 */
[----:B------:R-:W-:Y:S05]  /*0070*/  EXIT ;  /* 0x000000000000794d */ /* 0x000fea0003800000 */
.L_x_0:
[----:B------:R-:W-:-:S00]  /*0080*/  BRA `(.L_x_0) ;  /* 0xfffffffc00fc7947 */ /* 0x000fc0000383ffff */
[----:B------:R-:W-:-:S00]  /*0090*/  NOP ;  /* 0x0000000000007918 */ /* 0x000fc00000000000 */
        /* <DEDUP_REMOVED lines=14> */
.L_x_1:


//--------------------- .nv.shared.reserved.0     --------------------------
	.section	.nv.shared.reserved.0,"aw",@nobits
	.weak		__nv_reservedSMEM_offset_0_alias
	.size		__nv_reservedSMEM_offset_0_alias, 0, 64
	.other		__nv_reservedSMEM_offset_0_alias,@"STO_CUDA_RESERVED_SHARED STV_DEFAULT"
__nv_reservedSMEM_offset_0_alias:
	.zero		0
	.zero		64


//--------------------- .nv.constant0._Z3addPi    --------------------------
	.section	.nv.constant0._Z3addPi,"a",@progbits
	.sectionflags	@""
	.align	4
.nv.constant0._Z3addPi:
	.zero		904


//--------------------- SYMBOLS --------------------------

	.type		.nv.reservedSmem.offset0,@object
	.size		.nv.reservedSmem.offset0,0x4
